//
// Generated by NVIDIA NVVM Compiler
//
// Compiler Build ID: CL-36424714
// Cuda compilation tools, release 13.0, V13.0.88
// Based on NVVM 20.0.0
//

.version 9.0
.target sm_100
.address_size 64

	// .globl	_Z7convertPcS_i

.visible .entry _Z7convertPcS_i(
	.param .u64 .ptr .align 1 _Z7convertPcS_i_param_0,
	.param .u64 .ptr .align 1 _Z7convertPcS_i_param_1,
	.param .u32 _Z7convertPcS_i_param_2
)
{
	.reg .pred 	%p<8>;
	.reg .b16 	%rs<7>;
	.reg .b32 	%r<38>;
	.reg .b64 	%rd<19>;

	ld.param.u64 	%rd3, [_Z7convertPcS_i_param_0];
	ld.param.u64 	%rd4, [_Z7convertPcS_i_param_1];
	ld.param.u32 	%r18, [_Z7convertPcS_i_param_2];
	cvta.to.global.u64 	%rd1, %rd4;
	mov.u32 	%r19, %tid.x;
	mov.u32 	%r20, %ntid.x;
	mov.u32 	%r21, %ctaid.x;
	mad.lo.s32 	%r1, %r20, %r21, %r19;
	setp.ge.s32 	%p1, %r1, %r18;
	@%p1 bra 	$L__BB0_10;
	setp.lt.s32 	%p2, %r1, 0;
	mov.b32 	%r35, 0;
	@%p2 bra 	$L__BB0_3;
	add.s32 	%r23, %r1, -1;
	mul.wide.u32 	%rd5, %r23, %r1;
	shr.u64 	%rd6, %rd5, 1;
	cvt.u32.u64 	%r24, %rd6;
	add.s32 	%r35, %r1, %r24;
$L__BB0_3:
	setp.lt.s32 	%p3, %r1, 0;
	@%p3 bra 	$L__BB0_10;
	cvt.u64.u32 	%rd7, %r1;
	cvta.to.global.u64 	%rd8, %rd3;
	add.s64 	%rd2, %rd8, %rd7;
	add.s32 	%r25, %r35, %r1;
	max.s32 	%r4, %r35, %r25;
	sub.s32 	%r26, %r4, %r35;
	add.s32 	%r27, %r26, 1;
	and.b32  	%r5, %r27, 3;
	setp.eq.s32 	%p4, %r5, 0;
	@%p4 bra 	$L__BB0_7;
	ld.global.u8 	%rs1, [%rd2];
	neg.s32 	%r33, %r5;
$L__BB0_6:
	.pragma "nounroll";
	cvt.u64.u32 	%rd9, %r35;
	add.s64 	%rd10, %rd1, %rd9;
	st.global.u8 	[%rd10], %rs1;
	add.s32 	%r35, %r35, 1;
	add.s32 	%r33, %r33, 1;
	setp.ne.s32 	%p5, %r33, 0;
	@%p5 bra 	$L__BB0_6;
$L__BB0_7:
	setp.lt.u32 	%p6, %r26, 3;
	@%p6 bra 	$L__BB0_10;
	ld.global.u8 	%rs6, [%rd2];
	sub.s32 	%r37, %r35, %r4;
	add.s32 	%r36, %r35, 1;
$L__BB0_9:
	add.s32 	%r29, %r36, -1;
	cvt.u64.u32 	%rd11, %r29;
	add.s64 	%rd12, %rd1, %rd11;
	st.global.u8 	[%rd12], %rs6;
	add.s32 	%r30, %r36, 2;
	ld.global.u8 	%rs5, [%rd2];
	cvt.u64.u32 	%rd13, %r36;
	add.s64 	%rd14, %rd1, %rd13;
	st.global.u8 	[%rd14], %rs5;
	add.s32 	%r31, %r36, 1;
	cvt.u64.u32 	%rd15, %r31;
	add.s64 	%rd16, %rd1, %rd15;
	st.global.u8 	[%rd16], %rs5;
	ld.global.u8 	%rs6, [%rd2];
	cvt.u64.u32 	%rd17, %r30;
	add.s64 	%rd18, %rd1, %rd17;
	st.global.u8 	[%rd18], %rs6;
	add.s32 	%r37, %r37, 4;
	add.s32 	%r36, %r36, 4;
	setp.ne.s32 	%p7, %r37, 1;
	@%p7 bra 	$L__BB0_9;
$L__BB0_10:
	ret;

}


// ===== COMPILED SASS (sm_100) =====

	.target	sm_100

	.elftype	@"ET_EXEC"


//--------------------- .note.nv.tkinfo           --------------------------
	.section	.note.nv.tkinfo,"",@"SHT_NOTE"
	.sectionflags	@"SHF_NOTE_NV_TKINFO"
	.tkinfo
        /*0018*/ 	.word	0x00000002
        /*0030*/ 	.string	""
        /*0030*/ 	.string	"ptxas"
        /*0030*/ 	.string	"Cuda compilation tools, release 13.0, V13.0.88"
        /*0030*/ 	.string	"Build cuda_13.0.r13.0/compiler.36424714_0"
        /*0030*/ 	.string	"-arch sm_100 -m 64 "



//--------------------- .note.nv.cuinfo           --------------------------
	.section	.note.nv.cuinfo,"",@"SHT_NOTE"
	.sectionflags	@"SHF_NOTE_NV_CUINFO"
        /*0018*/ 	.short	0x0002
        /*001a*/ 	.short	0x0064
        /*001c*/ 	.short	0x0082
	.zero		2


//--------------------- .nv.info                  --------------------------
	.section	.nv.info,"",@"SHT_CUDA_INFO"
	.align	4


	//----- nvinfo : EIATTR_REGCOUNT
	.align		4
        /*0000*/ 	.byte	0x04, 0x2f
        /*0002*/ 	.short	(.L_1 - .L_0)
	.align		4
.L_0:
        /*0004*/ 	.word	index@(_Z7convertPcS_i)
        /*0008*/ 	.word	0x00000010


	//----- nvinfo : EIATTR_FRAME_SIZE
	.align		4
.L_1:
        /*000c*/ 	.byte	0x04, 0x11
        /*000e*/ 	.short	(.L_3 - .L_2)
	.align		4
.L_2:
        /*0010*/ 	.word	index@(_Z7convertPcS_i)
        /*0014*/ 	.word	0x00000000


	//----- nvinfo : EIATTR_MIN_STACK_SIZE
	.align		4
.L_3:
        /*0018*/ 	.byte	0x04, 0x12
        /*001a*/ 	.short	(.L_5 - .L_4)
	.align		4
.L_4:
        /*001c*/ 	.word	index@(_Z7convertPcS_i)
        /*0020*/ 	.word	0x00000000
.L_5:


//--------------------- .nv.compat                --------------------------
	.section	.nv.compat,"",@"SHT_CUDA_COMPAT_INFO"
	.align	4
        /*0000*/ 	.byte	0x02, 0x09, 0x00, 0x00, 0x02, 0x02, 0x01, 0x00, 0x02, 0x05, 0x05, 0x00, 0x03, 0x07, 0x01, 0x01
        /*0010*/ 	.byte	0x02, 0x03, 0x00, 0x00, 0x02, 0x06, 0x01, 0x00, 0x04, 0x0b, 0x08, 0x00, 0x09, 0x00, 0x00, 0x00
        /*0020*/ 	.byte	0x00, 0x00, 0x00, 0x00


//--------------------- .nv.info._Z7convertPcS_i  --------------------------
	.section	.nv.info._Z7convertPcS_i,"",@"SHT_CUDA_INFO"
	.sectionflags	@""
	.align	4


	//----- nvinfo : EIATTR_CUDA_API_VERSION
	.align		4
        /*0000*/ 	.byte	0x04, 0x37
        /*0002*/ 	.short	(.L_7 - .L_6)
.L_6:
        /*0004*/ 	.word	0x00000082


	//----- nvinfo : EIATTR_KPARAM_INFO
	.align		4
.L_7:
        /*0008*/ 	.byte	0x04, 0x17
        /*000a*/ 	.short	(.L_9 - .L_8)
.L_8:
        /*000c*/ 	.word	0x00000000
        /*0010*/ 	.short	0x0002
        /*0012*/ 	.short	0x0010
        /*0014*/ 	.byte	0x00, 0xf0, 0x11, 0x00


	//----- nvinfo : EIATTR_KPARAM_INFO
	.align		4
.L_9:
        /*0018*/ 	.byte	0x04, 0x17
        /*001a*/ 	.short	(.L_11 - .L_10)
.L_10:
        /*001c*/ 	.word	0x00000000
        /*0020*/ 	.short	0x0001
        /*0022*/ 	.short	0x0008
        /*0024*/ 	.byte	0x00, 0xf5, 0x21, 0x00


	//----- nvinfo : EIATTR_KPARAM_INFO
	.align		4
.L_11:
        /*0028*/ 	.byte	0x04, 0x17
        /*002a*/ 	.short	(.L_13 - .L_12)
.L_12:
        /*002c*/ 	.word	0x00000000
        /*0030*/ 	.short	0x0000
        /*0032*/ 	.short	0x0000
        /*0034*/ 	.byte	0x00, 0xf5, 0x21, 0x00


	//----- nvinfo : EIATTR_SPARSE_MMA_MASK
	.align		4
.L_13:
        /*0038*/ 	.byte	0x03, 0x50
        /*003a*/ 	.short	0x0000


	//----- nvinfo : EIATTR_MAXREG_COUNT
	.align		4
        /*003c*/ 	.byte	0x03, 0x1b
        /*003e*/ 	.short	0x00ff


	//----- nvinfo : EIATTR_MERCURY_ISA_VERSION
	.align		4
        /*0040*/ 	.byte	0x03, 0x5f
        /*0042*/ 	.short	0x0101


	//----- nvinfo : EIATTR_VRC_CTA_INIT_COUNT
	.align		4
        /*0044*/ 	.byte	0x02, 0x4a
	.zero		1
	.zero		1


	//----- nvinfo : EIATTR_EXIT_INSTR_OFFSETS
	.align		4
        /*0048*/ 	.byte	0x04, 0x1c
        /*004a*/ 	.short	(.L_15 - .L_14)


	//   ....[0]....
.L_14:
        /*004c*/ 	.word	0x00000070


	//   ....[1]....
        /*0050*/ 	.word	0x000000e0


	//   ....[2]....
        /*0054*/ 	.word	0x00000250


	//   ....[3]....
        /*0058*/ 	.word	0x000003f0


	//----- nvinfo : EIATTR_CRS_STACK_SIZE
	.align		4
.L_15:
        /*005c*/ 	.byte	0x04, 0x1e
        /*005e*/ 	.short	(.L_17 - .L_16)
.L_16:
        /*0060*/ 	.word	0x00000000


	//----- nvinfo : EIATTR_CBANK_PARAM_SIZE
	.align		4
.L_17:
        /*0064*/ 	.byte	0x03, 0x19
        /*0066*/ 	.short	0x0014


	//----- nvinfo : EIATTR_PARAM_CBANK
	.align		4
        /*0068*/ 	.byte	0x04, 0x0a
        /*006a*/ 	.short	(.L_19 - .L_18)
	.align		4
.L_18:
        /*006c*/ 	.word	index@(.nv.constant0._Z7convertPcS_i)
        /*0070*/ 	.short	0x0380
        /*0072*/ 	.short	0x0014


	//----- nvinfo : EIATTR_SW_WAR
	.align		4
.L_19:
        /*0074*/ 	.byte	0x04, 0x36
        /*0076*/ 	.short	(.L_21 - .L_20)
.L_20:
        /*0078*/ 	.word	0x00000008
.L_21:


//--------------------- .nv.callgraph             --------------------------
	.section	.nv.callgraph,"",@"SHT_CUDA_CALLGRAPH"
	.align	4
	.sectionentsize	8
	.align		4
        /*0000*/ 	.word	0x00000000
	.align		4
        /*0004*/ 	.word	0xffffffff
	.align		4
        /*0008*/ 	.word	0x00000000
	.align		4
        /*000c*/ 	.word	0xfffffffe
	.align		4
        /*0010*/ 	.word	0x00000000
	.align		4
        /*0014*/ 	.word	0xfffffffd
	.align		4
        /*0018*/ 	.word	0x00000000
	.align		4
        /*001c*/ 	.word	0xfffffffc


//--------------------- .text._Z7convertPcS_i     --------------------------
	.section	.text._Z7convertPcS_i,"ax",@progbits
	.align	128
        .global         _Z7convertPcS_i
        .type           _Z7convertPcS_i,@function
        .size           _Z7convertPcS_i,(.L_x_5 - _Z7convertPcS_i)
        .other          _Z7convertPcS_i,@"STO_CUDA_ENTRY STV_DEFAULT"
_Z7convertPcS_i:
.text._Z7convertPcS_i:
[----:B------:R-:W-:Y:S01]  /*0000*/  LDC R1, c[0x0][0x37c] ;  /* 0x0000df00ff017b82 */ /* 0x000fe20000000800 */
[----:B------:R-:W0:Y:S01]  /*0010*/  S2R R0, SR_TID.X ;  /* 0x0000000000007919 */ /* 0x000e220000002100 */
[----:B------:R-:W0:Y:S01]  /*0020*/  LDCU UR4, c[0x0][0x360] ;  /* 0x00006c00ff0477ac */ /* 0x000e220008000800 */
[----:B------:R-:W0:Y:S01]  /*0030*/  S2R R3, SR_CTAID.X ;  /* 0x0000000000037919 */ /* 0x000e220000002500 */
[----:B------:R-:W1:Y:S01]  /*0040*/  LDCU UR5, c[0x0][0x390] ;  /* 0x00007200ff0577ac */ /* 0x000e620008000800 */
[----:B0-----:R-:W-:-:S05]  /*0050*/  IMAD R0, R3, UR4, R0 ;  /* 0x0000000403007c24 */ /* 0x001fca000f8e0200 */
[----:B-1----:R-:W-:-:S13]  /*0060*/  ISETP.GE.AND P0, PT, R0, UR5, PT ;  /* 0x0000000500007c0c */ /* 0x002fda000bf06270 */
[----:B------:R-:W-:Y:S05]  /*0070*/  @P0 EXIT ;  /* 0x000000000000094d */ /* 0x000fea0003800000 */
[----:B------:R-:W-:Y:S01]  /*0080*/  ISETP.GE.AND P0, PT, R0, RZ, PT ;  /* 0x000000ff0000720c */ /* 0x000fe20003f06270 */
[----:B------:R-:W-:-:S12]  /*0090*/  IMAD.MOV.U32 R7, RZ, RZ, RZ ;  /* 0x000000ffff077224 */ /* 0x000fd800078e00ff */
[----:B------:R-:W-:-:S04]  /*00a0*/  @P0 VIADD R3, R0, 0xffffffff ;  /* 0xffffffff00030836 */ /* 0x000fc80000000000 */
[----:B------:R-:W-:-:S05]  /*00b0*/  @P0 IMAD.WIDE.U32 R2, R3, R0, RZ ;  /* 0x0000000003020225 */ /* 0x000fca00078e00ff */
[----:B------:R-:W-:-:S05]  /*00c0*/  @P0 SHF.R.U64 R3, R2, 0x1, R3 ;  /* 0x0000000102030819 */ /* 0x000fca0000001203 */
[----:B------:R-:W-:Y:S01]  /*00d0*/  @P0 IMAD.IADD R7, R0, 0x1, R3 ;  /* 0x0000000100070824 */ /* 0x000fe200078e0203 */
[----:B------:R-:W-:Y:S06]  /*00e0*/  @!P0 EXIT ;  /* 0x000000000000894d */ /* 0x000fec0003800000 */
[----:B------:R-:W0:Y:S01]  /*00f0*/  LDCU.64 UR4, c[0x0][0x380] ;  /* 0x00007000ff0477ac */ /* 0x000e220008000a00 */
[C---:B------:R-:W-:Y:S01]  /*0100*/  VIADDMNMX R6, R7.reuse, R0, R7, !PT ;  /* 0x0000000007067246 */ /* 0x040fe20007800107 */
[----:B------:R-:W-:Y:S03]  /*0110*/  BSSY.RECONVERGENT B0, `(.L_x_0) ;  /* 0x0000013000007945 */ /* 0x000fe60003800200 */
[----:B------:R-:W-:-:S04]  /*0120*/  IADD3 R4, PT, PT, -R7, R6, RZ ;  /* 0x0000000607047210 */ /* 0x000fc80007ffe1ff */
[C---:B------:R-:W-:Y:S01]  /*0130*/  ISETP.GE.U32.AND P0, PT, R4.reuse, 0x3, PT ;  /* 0x000000030400780c */ /* 0x040fe20003f06070 */
[----:B------:R-:W-:Y:S01]  /*0140*/  VIADD R3, R4, 0x1 ;  /* 0x0000000104037836 */ /* 0x000fe20000000000 */
[----:B0-----:R-:W-:-:S04]  /*0150*/  IADD3 R2, P2, PT, R0, UR4, RZ ;  /* 0x0000000400027c10 */ /* 0x001fc8000ff5e0ff */
[----:B------:R-:W-:Y:S01]  /*0160*/  LOP3.LUT P1, R0, R3, 0x3, RZ, 0xc0, !PT ;  /* 0x0000000303007812 */ /* 0x000fe2000782c0ff */
[----:B------:R-:W-:Y:S01]  /*0170*/  IMAD.X R3, RZ, RZ, UR5, P2 ;  /* 0x00000005ff037e24 */ /* 0x000fe200090e06ff */
[----:B------:R-:W0:Y:S11]  /*0180*/  LDCU.64 UR4, c[0x0][0x358] ;  /* 0x00006b00ff0477ac */ /* 0x000e360008000a00 */
[----:B------:R-:W-:Y:S05]  /*0190*/  @!P1 BRA `(.L_x_1) ;  /* 0x0000000000289947 */ /* 0x000fea0003800000 */
[----:B0-----:R0:W5:Y:S01]  /*01a0*/  LDG.E.U8 R9, desc[UR4][R2.64] ;  /* 0x0000000402097981 */ /* 0x001162000c1e1100 */
[----:B------:R-:W1:Y:S01]  /*01b0*/  LDC.64 R10, c[0x0][0x388] ;  /* 0x0000e200ff0a7b82 */ /* 0x000e620000000a00 */
[----:B------:R-:W-:-:S07]  /*01c0*/  IMAD.MOV R0, RZ, RZ, -R0 ;  /* 0x000000ffff007224 */ /* 0x000fce00078e0a00 */
.L_x_2:
[C---:B-12---:R-:W-:Y:S01]  /*01d0*/  IADD3 R4, P1, PT, R7.reuse, R10, RZ ;  /* 0x0000000a07047210 */ /* 0x046fe20007f3e0ff */
[----:B------:R-:W-:Y:S02]  /*01e0*/  VIADD R0, R0, 0x1 ;  /* 0x0000000100007836 */ /* 0x000fe40000000000 */
[----:B------:R-:W-:Y:S01]  /*01f0*/  VIADD R7, R7, 0x1 ;  /* 0x0000000107077836 */ /* 0x000fe20000000000 */
[----:B------:R-:W-:Y:S02]  /*0200*/  IADD3.X R5, PT, PT, RZ, R11, RZ, P1, !PT ;  /* 0x0000000bff057210 */ /* 0x000fe40000ffe4ff */
[----:B------:R-:W-:-:S03]  /*0210*/  ISETP.NE.AND P1, PT, R0, RZ, PT ;  /* 0x000000ff0000720c */ /* 0x000fc60003f25270 */
[----:B-----5:R2:W-:Y:S10]  /*0220*/  STG.E.U8 desc[UR4][R4.64], R9 ;  /* 0x0000000904007986 */ /* 0x0205f4000c101104 */
[----:B------:R-:W-:Y:S05]  /*0230*/  @P1 BRA `(.L_x_2) ;  /* 0xfffffffc00e41947 */ /* 0x000fea000383ffff */
.L_x_1:
[----:B0-----:R-:W-:Y:S05]  /*0240*/  BSYNC.RECONVERGENT B0 ;  /* 0x0000000000007941 */ /* 0x001fea0003800200 */
.L_x_0:
[----:B------:R-:W-:Y:S05]  /*0250*/  @!P0 EXIT ;  /* 0x000000000000894d */ /* 0x000fea0003800000 */
[----:B------:R0:W5:Y:S01]  /*0260*/  LDG.E.U8 R11, desc[UR4][R2.64] ;  /* 0x00000004020b7981 */ /* 0x000162000c1e1100 */
[----:B------:R-:W-:Y:S01]  /*0270*/  IADD3 R0, PT, PT, -R6, R7, RZ ;  /* 0x0000000706007210 */ /* 0x000fe20007ffe1ff */
[----:B------:R-:W-:Y:S01]  /*0280*/  VIADD R10, R7, 0x1 ;  /* 0x00000001070a7836 */ /* 0x000fe20000000000 */
[----:B------:R-:W1:Y:S06]  /*0290*/  LDCU.64 UR6, c[0x0][0x388] ;  /* 0x00007100ff0677ac */ /* 0x000e6c0008000a00 */
.L_x_3:
[----:B--23--:R-:W-:-:S05]  /*02a0*/  VIADD R4, R10, 0xffffffff ;  /* 0xffffffff0a047836 */ /* 0x00cfca0000000000 */
[----:B-1----:R-:W-:-:S04]  /*02b0*/  IADD3 R4, P0, PT, R4, UR6, RZ ;  /* 0x0000000604047c10 */ /* 0x002fc8000ff1e0ff */
[----:B------:R-:W-:-:S05]  /*02c0*/  IADD3.X R5, PT, PT, RZ, UR7, RZ, P0, !PT ;  /* 0x00000007ff057c10 */ /* 0x000fca00087fe4ff */
[----:B-----5:R1:W-:Y:S04]  /*02d0*/  STG.E.U8 desc[UR4][R4.64], R11 ;  /* 0x0000000b04007986 */ /* 0x0203e8000c101104 */
[----:B------:R-:W2:Y:S01]  /*02e0*/  LDG.E.U8 R13, desc[UR4][R2.64] ;  /* 0x00000004020d7981 */ /* 0x000ea2000c1e1100 */
[C---:B------:R-:W-:Y:S01]  /*02f0*/  VIADD R8, R10.reuse, 0x1 ;  /* 0x000000010a087836 */ /* 0x040fe20000000000 */
[----:B------:R-:W-:-:S04]  /*0300*/  IADD3 R6, P0, PT, R10, UR6, RZ ;  /* 0x000000060a067c10 */ /* 0x000fc8000ff1e0ff */
[----:B------:R-:W-:Y:S01]  /*0310*/  IADD3 R8, P1, PT, R8, UR6, RZ ;  /* 0x0000000608087c10 */ /* 0x000fe2000ff3e0ff */
[----:B------:R-:W-:-:S03]  /*0320*/  IMAD.X R7, RZ, RZ, UR7, P0 ;  /* 0x00000007ff077e24 */ /* 0x000fc600080e06ff */
[----:B------:R-:W-:Y:S01]  /*0330*/  IADD3.X R9, PT, PT, RZ, UR7, RZ, P1, !PT ;  /* 0x00000007ff097c10 */ /* 0x000fe20008ffe4ff */
[----:B------:R-:W-:Y:S01]  /*0340*/  VIADD R12, R10, 0x2 ;  /* 0x000000020a0c7836 */ /* 0x000fe20000000000 */
[----:B--2---:R3:W-:Y:S04]  /*0350*/  STG.E.U8 desc[UR4][R6.64], R13 ;  /* 0x0000000d06007986 */ /* 0x0047e8000c101104 */
[----:B------:R3:W-:Y:S04]  /*0360*/  STG.E.U8 desc[UR4][R8.64], R13 ;  /* 0x0000000d08007986 */ /* 0x0007e8000c101104 */
[----:B-1----:R-:W2:Y:S01]  /*0370*/  LDG.E.U8 R11, desc[UR4][R2.64] ;  /* 0x00000004020b7981 */ /* 0x002ea2000c1e1100 */
[----:B------:R-:W-:Y:S01]  /*0380*/  IADD3 R4, P0, PT, R12, UR6, RZ ;  /* 0x000000060c047c10 */ /* 0x000fe2000ff1e0ff */
[----:B------:R-:W-:Y:S01]  /*0390*/  VIADD R10, R10, 0x4 ;  /* 0x000000040a0a7836 */ /* 0x000fe20000000000 */
[----:B------:R-:W-:-:S03]  /*03a0*/  IADD3 R0, PT, PT, R0, 0x4, RZ ;  /* 0x0000000400007810 */ /* 0x000fc60007ffe0ff */
[----:B------:R-:W-:Y:S01]  /*03b0*/  IMAD.X R5, RZ, RZ, UR7, P0 ;  /* 0x00000007ff057e24 */ /* 0x000fe200080e06ff */
[----:B------:R-:W-:-:S04]  /*03c0*/  ISETP.NE.AND P0, PT, R0, 0x1, PT ;  /* 0x000000010000780c */ /* 0x000fc80003f05270 */
[----:B--2---:R3:W-:Y:S09]  /*03d0*/  STG.E.U8 desc[UR4][R4.64], R11 ;  /* 0x0000000b04007986 */ /* 0x0047f2000c101104 */
[----:B------:R-:W-:Y:S05]  /*03e0*/  @P0 BRA `(.L_x_3) ;  /* 0xfffffffc00ac0947 */ /* 0x000fea000383ffff */
[----:B------:R-:W-:Y:S05]  /*03f0*/  EXIT ;  /* 0x000000000000794d */ /* 0x000fea0003800000 */
.L_x_4:
[----:B------:R-:W-:-:S00]  /*0400*/  BRA `(.L_x_4) ;  /* 0xfffffffc00fc7947 */ /* 0x000fc0000383ffff */
[----:B------:R-:W-:-:S00]  /*0410*/  NOP ;  /* 0x0000000000007918 */ /* 0x000fc00000000000 */
        /* <DEDUP_REMOVED lines=14> */
.L_x_5:


//--------------------- .nv.shared.reserved.0     --------------------------
	.section	.nv.shared.reserved.0,"aw",@nobits
	.weak		__nv_reservedSMEM_offset_0_alias
	.size		__nv_reservedSMEM_offset_0_alias, 0, 64
	.other		__nv_reservedSMEM_offset_0_alias,@"STO_CUDA_RESERVED_SHARED STV_DEFAULT"
__nv_reservedSMEM_offset_0_alias:
	.zero		0
	.zero		64


//--------------------- .nv.constant0._Z7convertPcS_i --------------------------
	.section	.nv.constant0._Z7convertPcS_i,"a",@progbits
	.sectionflags	@""
	.align	4
.nv.constant0._Z7convertPcS_i:
	.zero		916


//--------------------- SYMBOLS --------------------------

	.type		.nv.reservedSmem.offset0,@object
	.size		.nv.reservedSmem.offset0,0x4
